	.headerflags	@"EF_CUDA_TEXMODE_UNIFIED EF_CUDA_64BIT_ADDRESS EF_CUDA_ACCELERATORS EF_CUDA_SM90 EF_CUDA_VIRTUAL_SM(EF_CUDA_SM90)"
	.elftype	@"ET_EXEC"


//--------------------- .nv.info                  --------------------------
	.section	.nv.info,"",@"SHT_CUDA_INFO"
	.align	4


	//----- nvinfo : EIATTR_REGCOUNT
	.align		4
        /*0000*/ 	.byte	0x04, 0x2f
        /*0002*/ 	.short	(.L_3 - .L_2)
	.align		4
.L_2:
        /*0004*/ 	.word	index@(triton_poi_fused_cat_14)
        /*0008*/ 	.word	0x00000038


	//----- nvinfo : EIATTR_MIN_STACK_SIZE
	.align		4
.L_3:
        /*000c*/ 	.byte	0x04, 0x12
        /*000e*/ 	.short	(.L_5 - .L_4)
	.align		4
.L_4:
        /*0010*/ 	.word	index@(triton_poi_fused_cat_14)
        /*0014*/ 	.word	0x00000000


	//----- nvinfo : EIATTR_FRAME_SIZE
	.align		4
.L_5:
        /*0018*/ 	.byte	0x04, 0x11
        /*001a*/ 	.short	(.L_7 - .L_6)
	.align		4
.L_6:
        /*001c*/ 	.word	index@(triton_poi_fused_cat_14)
        /*0020*/ 	.word	0x00000000


	//----- nvinfo : EIATTR_MIN_STACK_SIZE
	.align		4
.L_7:
        /*0024*/ 	.byte	0x04, 0x12
        /*0026*/ 	.short	(.L_9 - .L_8)
	.align		4
.L_8:
        /*0028*/ 	.word	index@(triton_poi_fused_cat_14)
        /*002c*/ 	.word	0x00000000
.L_9:


//--------------------- .nv.info.triton_poi_fused_cat_14 --------------------------
	.section	.nv.info.triton_poi_fused_cat_14,"",@"SHT_CUDA_INFO"
	.sectionflags	@""
	.align	4


	//----- nvinfo : EIATTR_CUDA_API_VERSION
	.align		4
        /*0000*/ 	.byte	0x04, 0x37
        /*0002*/ 	.short	(.L_11 - .L_10)
.L_10:
        /*0004*/ 	.word	0x0000007c


	//----- nvinfo : EIATTR_KPARAM_INFO
	.align		4
.L_11:
        /*0008*/ 	.byte	0x04, 0x17
        /*000a*/ 	.short	(.L_13 - .L_12)
.L_12:
        /*000c*/ 	.word	0x00000000
        /*0010*/ 	.short	0x000b
        /*0012*/ 	.short	0x0058
        /*0014*/ 	.byte	0x00, 0xf0, 0x11, 0x00


	//----- nvinfo : EIATTR_KPARAM_INFO
	.align		4
.L_13:
        /*0018*/ 	.byte	0x04, 0x17
        /*001a*/ 	.short	(.L_15 - .L_14)
.L_14:
        /*001c*/ 	.word	0x00000000
        /*0020*/ 	.short	0x000a
        /*0022*/ 	.short	0x0050
        /*0024*/ 	.byte	0x00, 0xf4, 0x21, 0x00


	//----- nvinfo : EIATTR_KPARAM_INFO
	.align		4
.L_15:
        /*0028*/ 	.byte	0x04, 0x17
        /*002a*/ 	.short	(.L_17 - .L_16)
.L_16:
        /*002c*/ 	.word	0x00000000
        /*0030*/ 	.short	0x0009
        /*0032*/ 	.short	0x0048
        /*0034*/ 	.byte	0x00, 0xf4, 0x21, 0x00


	//----- nvinfo : EIATTR_KPARAM_INFO
	.align		4
.L_17:
        /*0038*/ 	.byte	0x04, 0x17
        /*003a*/ 	.short	(.L_19 - .L_18)
.L_18:
        /*003c*/ 	.word	0x00000000
        /*0040*/ 	.short	0x0008
        /*0042*/ 	.short	0x0040
        /*0044*/ 	.byte	0x00, 0xf4, 0x21, 0x00


	//----- nvinfo : EIATTR_KPARAM_INFO
	.align		4
.L_19:
        /*0048*/ 	.byte	0x04, 0x17
        /*004a*/ 	.short	(.L_21 - .L_20)
.L_20:
        /*004c*/ 	.word	0x00000000
        /*0050*/ 	.short	0x0007
        /*0052*/ 	.short	0x0038
        /*0054*/ 	.byte	0x00, 0xf4, 0x21, 0x00


	//----- nvinfo : EIATTR_KPARAM_INFO
	.align		4
.L_21:
        /*0058*/ 	.byte	0x04, 0x17
        /*005a*/ 	.short	(.L_23 - .L_22)
.L_22:
        /*005c*/ 	.word	0x00000000
        /*0060*/ 	.short	0x0006
        /*0062*/ 	.short	0x0030
        /*0064*/ 	.byte	0x00, 0xf4, 0x21, 0x00


	//----- nvinfo : EIATTR_KPARAM_INFO
	.align		4
.L_23:
        /*0068*/ 	.byte	0x04, 0x17
        /*006a*/ 	.short	(.L_25 - .L_24)
.L_24:
        /*006c*/ 	.word	0x00000000
        /*0070*/ 	.short	0x0005
        /*0072*/ 	.short	0x0028
        /*0074*/ 	.byte	0x00, 0xf4, 0x21, 0x00


	//----- nvinfo : EIATTR_KPARAM_INFO
	.align		4
.L_25:
        /*0078*/ 	.byte	0x04, 0x17
        /*007a*/ 	.short	(.L_27 - .L_26)
.L_26:
        /*007c*/ 	.word	0x00000000
        /*0080*/ 	.short	0x0004
        /*0082*/ 	.short	0x0020
        /*0084*/ 	.byte	0x00, 0xf4, 0x21, 0x00


	//----- nvinfo : EIATTR_KPARAM_INFO
	.align		4
.L_27:
        /*0088*/ 	.byte	0x04, 0x17
        /*008a*/ 	.short	(.L_29 - .L_28)
.L_28:
        /*008c*/ 	.word	0x00000000
        /*0090*/ 	.short	0x0003
        /*0092*/ 	.short	0x0018
        /*0094*/ 	.byte	0x00, 0xf4, 0x21, 0x00


	//----- nvinfo : EIATTR_KPARAM_INFO
	.align		4
.L_29:
        /*0098*/ 	.byte	0x04, 0x17
        /*009a*/ 	.short	(.L_31 - .L_30)
.L_30:
        /*009c*/ 	.word	0x00000000
        /*00a0*/ 	.short	0x0002
        /*00a2*/ 	.short	0x0010
        /*00a4*/ 	.byte	0x00, 0xf4, 0x21, 0x00


	//----- nvinfo : EIATTR_KPARAM_INFO
	.align		4
.L_31:
        /*00a8*/ 	.byte	0x04, 0x17
        /*00aa*/ 	.short	(.L_33 - .L_32)
.L_32:
        /*00ac*/ 	.word	0x00000000
        /*00b0*/ 	.short	0x0001
        /*00b2*/ 	.short	0x0008
        /*00b4*/ 	.byte	0x00, 0xf4, 0x21, 0x00


	//----- nvinfo : EIATTR_KPARAM_INFO
	.align		4
.L_33:
        /*00b8*/ 	.byte	0x04, 0x17
        /*00ba*/ 	.short	(.L_35 - .L_34)
.L_34:
        /*00bc*/ 	.word	0x00000000
        /*00c0*/ 	.short	0x0000
        /*00c2*/ 	.short	0x0000
        /*00c4*/ 	.byte	0x00, 0xf4, 0x21, 0x00


	//----- nvinfo : EIATTR_SPARSE_MMA_MASK
	.align		4
.L_35:
        /*00c8*/ 	.byte	0x03, 0x50
        /*00ca*/ 	.short	0x0000


	//----- nvinfo : EIATTR_MAXREG_COUNT
	.align		4
        /*00cc*/ 	.byte	0x03, 0x1b
        /*00ce*/ 	.short	0x00ff


	//----- nvinfo : EIATTR_EXIT_INSTR_OFFSETS
	.align		4
        /*00d0*/ 	.byte	0x04, 0x1c
        /*00d2*/ 	.short	(.L_37 - .L_36)


	//   ....[0]....
.L_36:
        /*00d4*/ 	.word	0x000018a0


	//----- nvinfo : EIATTR_REQNTID
	.align		4
.L_37:
        /*00d8*/ 	.byte	0x04, 0x10
        /*00da*/ 	.short	(.L_39 - .L_38)
.L_38:
        /*00dc*/ 	.word	0x00000080
        /*00e0*/ 	.word	0x00000001
        /*00e4*/ 	.word	0x00000001


	//----- nvinfo : EIATTR_CBANK_PARAM_SIZE
	.align		4
.L_39:
        /*00e8*/ 	.byte	0x03, 0x19
        /*00ea*/ 	.short	0x005c


	//----- nvinfo : EIATTR_PARAM_CBANK
	.align		4
        /*00ec*/ 	.byte	0x04, 0x0a
        /*00ee*/ 	.short	(.L_41 - .L_40)
	.align		4
.L_40:
        /*00f0*/ 	.word	index@(.nv.constant0.triton_poi_fused_cat_14)
        /*00f4*/ 	.short	0x0210
        /*00f6*/ 	.short	0x005c


	//----- nvinfo : EIATTR_SW_WAR
	.align		4
.L_41:
        /*00f8*/ 	.byte	0x04, 0x36
        /*00fa*/ 	.short	(.L_43 - .L_42)
.L_42:
        /*00fc*/ 	.word	0x00000008
.L_43:


//--------------------- .nv.callgraph             --------------------------
	.section	.nv.callgraph,"",@"SHT_CUDA_CALLGRAPH"
	.align	4
	.sectionentsize	8
	.align		4
        /*0000*/ 	.word	0x00000000
	.align		4
        /*0004*/ 	.word	0xffffffff
	.align		4
        /*0008*/ 	.word	0x00000000
	.align		4
        /*000c*/ 	.word	0xfffffffe
	.align		4
        /*0010*/ 	.word	0x00000000
	.align		4
        /*0014*/ 	.word	0xfffffffd
	.align		4
        /*0018*/ 	.word	0x00000000
	.align		4
        /*001c*/ 	.word	0xfffffffc


//--------------------- .nv.constant4             --------------------------
	.section	.nv.constant4,"a",@progbits
	.align	8
	.align		8
.nv.constant4:
        /*0000*/ 	.dword	_$_str
	.align		8
        /*0008*/ 	.dword	_$_str_$_2


//--------------------- .text.triton_poi_fused_cat_14 --------------------------
	.section	.text.triton_poi_fused_cat_14,"ax",@progbits
	.align	128
        .global         triton_poi_fused_cat_14
        .type           triton_poi_fused_cat_14,@function
        .size           triton_poi_fused_cat_14,(.L_x_1 - triton_poi_fused_cat_14)
        .other          triton_poi_fused_cat_14,@"STO_CUDA_ENTRY STV_DEFAULT"
triton_poi_fused_cat_14:
.text.triton_poi_fused_cat_14:
[----:B------:R-:W-:Y:S01]  /*0000*/  LDC R1, c[0x0][0x28] ;  /* 0x00000a00ff017b82 */ /* 0x000fe20000000800 */
[----:B------:R-:W1:Y:S01]  /*0010*/  S2R R0, SR_TID.X ;  /* 0x0000000000007919 */ /* 0x000e620000002100 */
[----:B------:R-:W-:Y:S01]  /*0020*/  ULDC.64 UR4, c[0x0][0x220] ;  /* 0x0000880000047ab9 */ /* 0x000fe20000000a00 */
[----:B------:R-:W-:Y:S01]  /*0030*/  ULDC.64 UR6, c[0x0][0x228] ;  /* 0x00008a0000067ab9 */ /* 0x000fe20000000a00 */
[----:B------:R-:W-:Y:S01]  /*0040*/  CS2R R42, SRZ ;  /* 0x00000000002a7805 */ /* 0x000fe2000001ff00 */
[----:B------:R-:W2:Y:S01]  /*0050*/  S2R R3, SR_CTAID.X ;  /* 0x0000000000037919 */ /* 0x000ea20000002500 */
[----:B------:R-:W-:Y:S01]  /*0060*/  CS2R R44, SRZ ;  /* 0x00000000002c7805 */ /* 0x000fe2000001ff00 */
[----:B------:R-:W-:Y:S01]  /*0070*/  IMAD.MOV.U32 R21, RZ, RZ, RZ ;  /* 0x000000ffff157224 */ /* 0x000fe200078e00ff */
[----:B------:R-:W-:Y:S01]  /*0080*/  CS2R R48, SRZ ;  /* 0x0000000000307805 */ /* 0x000fe2000001ff00 */
[----:B------:R-:W-:Y:S01]  /*0090*/  IMAD.MOV.U32 R39, RZ, RZ, RZ ;  /* 0x000000ffff277224 */ /* 0x000fe200078e00ff */
[----:B------:R-:W-:Y:S01]  /*00a0*/  ULDC.64 UR8, c[0x0][0x218] ;  /* 0x0000860000087ab9 */ /* 0x000fe20000000a00 */
[----:B------:R-:W-:Y:S01]  /*00b0*/  IMAD.MOV.U32 R40, RZ, RZ, RZ ;  /* 0x000000ffff287224 */ /* 0x000fe200078e00ff */
[----:B------:R-:W3:Y:S01]  /*00c0*/  LDC.64 R52, c[0x0][0x240] ;  /* 0x00009000ff347b82 */ /* 0x000ee20000000a00 */
[----:B-1----:R-:W-:Y:S01]  /*00d0*/  IMAD.SHL.U32 R0, R0, 0x4, RZ ;  /* 0x0000000400007824 */ /* 0x002fe200078e00ff */
[----:B--2---:R-:W-:-:S04]  /*00e0*/  SHF.R.S32.HI R7, RZ, 0x16, R3 ;  /* 0x00000016ff077819 */ /* 0x004fc80000011403 */
[----:B------:R-:W-:Y:S02]  /*00f0*/  LOP3.LUT R0, R0, 0x1fc, RZ, 0xc0, !PT ;  /* 0x000001fc00007812 */ /* 0x000fe400078ec0ff */
[----:B------:R-:W-:-:S03]  /*0100*/  SGXT R7, R7, 0x1 ;  /* 0x000000010707781a */ /* 0x000fc60000000200 */
[----:B------:R-:W-:-:S04]  /*0110*/  IMAD R22, R3, 0x200, R0 ;  /* 0x0000020003167824 */ /* 0x000fc800078e0200 */
[C---:B------:R-:W-:Y:S01]  /*0120*/  VIADD R0, R22.reuse, 0x1 ;  /* 0x0000000116007836 */ /* 0x040fe20000000000 */
[----:B------:R-:W-:Y:S01]  /*0130*/  SHF.R.S32.HI R5, RZ, 0x1f, R22 ;  /* 0x0000001fff057819 */ /* 0x000fe20000011416 */
[C---:B------:R-:W-:Y:S01]  /*0140*/  VIADD R2, R22.reuse, 0x2 ;  /* 0x0000000216027836 */ /* 0x040fe20000000000 */
[C---:B------:R-:W-:Y:S02]  /*0150*/  LEA.HI R10, R7.reuse, R22, RZ, 0xe ;  /* 0x00000016070a7211 */ /* 0x040fe400078f70ff */
[C---:B------:R-:W-:Y:S02]  /*0160*/  LEA.HI R3, R7.reuse, R0, RZ, 0x5 ;  /* 0x0000000007037211 */ /* 0x040fe400078f28ff */
[----:B------:R-:W-:Y:S02]  /*0170*/  LEA.HI R4, R7, R2, RZ, 0x5 ;  /* 0x0000000207047211 */ /* 0x000fe400078f28ff */
[----:B------:R-:W-:Y:S01]  /*0180*/  LOP3.LUT R9, R3, 0xffffffe0, RZ, 0xc0, !PT ;  /* 0xffffffe003097812 */ /* 0x000fe200078ec0ff */
[----:B------:R-:W-:Y:S01]  /*0190*/  VIADD R3, R22, 0x3 ;  /* 0x0000000316037836 */ /* 0x000fe20000000000 */
[----:B------:R-:W-:-:S02]  /*01a0*/  LOP3.LUT R11, R4, 0xffffffe0, RZ, 0xc0, !PT ;  /* 0xffffffe0040b7812 */ /* 0x000fc400078ec0ff */
[-C--:B------:R-:W-:Y:S01]  /*01b0*/  LEA.HI R4, R5, R22.reuse, RZ, 0x5 ;  /* 0x0000001605047211 */ /* 0x080fe200078f28ff */
[----:B------:R-:W-:Y:S01]  /*01c0*/  IMAD.IADD R9, R0, 0x1, -R9 ;  /* 0x0000000100097824 */ /* 0x000fe200078e0a09 */
[----:B------:R-:W-:Y:S01]  /*01d0*/  LEA.HI R0, R7, R3, RZ, 0x5 ;  /* 0x0000000307007211 */ /* 0x000fe200078f28ff */
[----:B------:R-:W-:Y:S01]  /*01e0*/  IMAD.IADD R11, R2, 0x1, -R11 ;  /* 0x00000001020b7824 */ /* 0x000fe200078e0a0b */
[----:B------:R-:W-:Y:S02]  /*01f0*/  LEA.HI R18, R5, R22, RZ, 0xa ;  /* 0x0000001605127211 */ /* 0x000fe400078f50ff */
[----:B------:R-:W-:Y:S02]  /*0200*/  LOP3.LUT R0, R0, 0xffffffe0, RZ, 0xc0, !PT ;  /* 0xffffffe000007812 */ /* 0x000fe400078ec0ff */
[----:B------:R-:W-:Y:S02]  /*0210*/  SHF.R.S32.HI R2, RZ, 0x5, R4 ;  /* 0x00000005ff027819 */ /* 0x000fe40000011404 */
[----:B------:R-:W-:Y:S01]  /*0220*/  SHF.R.S32.HI R38, RZ, 0xa, R18 ;  /* 0x0000000aff267819 */ /* 0x000fe20000011412 */
[----:B------:R-:W-:Y:S01]  /*0230*/  IMAD.IADD R37, R3, 0x1, -R0 ;  /* 0x0000000103257824 */ /* 0x000fe200078e0a00 */
[----:B------:R-:W-:-:S02]  /*0240*/  LEA.HI R5, R2, R2, RZ, 0x5 ;  /* 0x0000000202057211 */ /* 0x000fc400078f28ff */
[----:B------:R-:W-:Y:S02]  /*0250*/  LEA.HI R0, R38, R38, RZ, 0x4 ;  /* 0x0000002626007211 */ /* 0x000fe400078f20ff */
[----:B------:R-:W-:Y:S02]  /*0260*/  LOP3.LUT R5, R5, 0xffffffe0, RZ, 0xc0, !PT ;  /* 0xffffffe005057812 */ /* 0x000fe400078ec0ff */
[----:B------:R-:W-:Y:S02]  /*0270*/  LOP3.LUT R35, R0, 0xfffffff0, RZ, 0xc0, !PT ;  /* 0xfffffff000237812 */ /* 0x000fe400078ec0ff */
[----:B------:R-:W-:Y:S01]  /*0280*/  SHF.R.S32.HI R10, RZ, 0xe, R10 ;  /* 0x0000000eff0a7819 */ /* 0x000fe2000001140a */
[----:B------:R-:W-:Y:S01]  /*0290*/  IMAD.IADD R5, R2, 0x1, -R5 ;  /* 0x0000000102057824 */ /* 0x000fe200078e0a05 */
[----:B------:R-:W-:Y:S01]  /*02a0*/  LOP3.LUT R3, R4, 0xffffffe0, RZ, 0xc0, !PT ;  /* 0xffffffe004037812 */ /* 0x000fe200078ec0ff */
[----:B------:R-:W-:Y:S01]  /*02b0*/  IMAD.IADD R35, R38, 0x1, -R35 ;  /* 0x0000000126237824 */ /* 0x000fe200078e0a23 */
[----:B------:R-:W-:Y:S01]  /*02c0*/  SHF.R.S32.HI R29, RZ, 0x1f, R9 ;  /* 0x0000001fff1d7819 */ /* 0x000fe20000011409 */
[----:B------:R-:W-:Y:S01]  /*02d0*/  IMAD R16, R10, 0x1180, RZ ;  /* 0x000011800a107824 */ /* 0x000fe200078e02ff */
[----:B------:R-:W-:Y:S01]  /*02e0*/  SHF.R.S32.HI R34, RZ, 0x1f, R11 ;  /* 0x0000001fff227819 */ /* 0x000fe2000001140b */
[----:B------:R-:W-:Y:S01]  /*02f0*/  IMAD R0, R5, 0x21, RZ ;  /* 0x0000002105007824 */ /* 0x000fe200078e02ff */
[----:B------:R-:W-:Y:S01]  /*0300*/  SHF.R.S32.HI R4, RZ, 0x1f, R37 ;  /* 0x0000001fff047819 */ /* 0x000fe20000011425 */
[----:B------:R-:W-:Y:S01]  /*0310*/  IMAD R19, R35, 0x460, RZ ;  /* 0x0000046023137824 */ /* 0x000fe200078e02ff */
[----:B------:R-:W-:Y:S01]  /*0320*/  SHF.R.S32.HI R7, RZ, 0x1f, R16 ;  /* 0x0000001fff077819 */ /* 0x000fe20000011410 */
[----:B------:R-:W-:Y:S01]  /*0330*/  IMAD.IADD R3, R22, 0x1, -R3 ;  /* 0x0000000116037824 */ /* 0x000fe200078e0a03 */
[----:B------:R-:W-:Y:S01]  /*0340*/  IADD3 R6, P0, P5, R16, R0, R9 ;  /* 0x0000000010067210 */ /* 0x000fe20007d1e009 */
[----:B------:R-:W-:Y:S01]  /*0350*/  VIADD R2, R19, 0xffffee80 ;  /* 0xffffee8013027836 */ /* 0x000fe20000000000 */
[----:B------:R-:W-:-:S02]  /*0360*/  SHF.R.S32.HI R46, RZ, 0x1f, R0 ;  /* 0x0000001fff2e7819 */ /* 0x000fc40000011400 */
[C---:B------:R-:W-:Y:S02]  /*0370*/  IADD3 R36, P3, P4, R16.reuse, R0, R11 ;  /* 0x0000000010247210 */ /* 0x040fe40007c7e00b */
[----:B------:R-:W-:Y:S02]  /*0380*/  IADD3.X R29, R7, R46, R29, P0, P5 ;  /* 0x0000002e071d7210 */ /* 0x000fe400007ea41d */
[----:B------:R-:W-:Y:S02]  /*0390*/  SHF.R.S32.HI R5, RZ, 0x1f, R2 ;  /* 0x0000001fff057819 */ /* 0x000fe40000011402 */
[----:B------:R-:W-:Y:S02]  /*03a0*/  IADD3 R8, P6, R2, R6, RZ ;  /* 0x0000000602087210 */ /* 0x000fe40007fde0ff */
[----:B------:R-:W-:Y:S02]  /*03b0*/  IADD3 R17, P5, R3, R0, RZ ;  /* 0x0000000003117210 */ /* 0x000fe40007fbe0ff */
[----:B------:R-:W-:Y:S01]  /*03c0*/  IADD3 R37, P1, P2, R16, R0, R37 ;  /* 0x0000000010257210 */ /* 0x000fe20007a3e025 */
[----:B------:R-:W-:Y:S01]  /*03d0*/  IMAD.X R9, R5, 0x1, R29, P6 ;  /* 0x0000000105097824 */ /* 0x000fe200030e061d */
[-C--:B------:R-:W-:Y:S01]  /*03e0*/  IADD3.X R34, R7, R46.reuse, R34, P3, P4 ;  /* 0x0000002e07227210 */ /* 0x080fe20001fe8422 */
[----:B------:R-:W-:Y:S01]  /*03f0*/  IMAD.SHL.U32 R0, R10, 0x4, RZ ;  /* 0x000000040a007824 */ /* 0x000fe200078e00ff */
[----:B------:R-:W-:-:S02]  /*0400*/  LEA.HI.X.SX32 R23, R3, R46, 0x1, P5 ;  /* 0x0000002e03177211 */ /* 0x000fc400028f0eff */
[----:B------:R-:W-:Y:S02]  /*0410*/  LOP3.LUT R13, R35, 0xfffffffc, RZ, 0xc0, !PT ;  /* 0xfffffffc230d7812 */ /* 0x000fe400078ec0ff */
[----:B------:R-:W-:Y:S02]  /*0420*/  IADD3.X R46, R7, R46, R4, P1, P2 ;  /* 0x0000002e072e7210 */ /* 0x000fe40000fe4404 */
[C---:B------:R-:W-:Y:S02]  /*0430*/  LEA R12, P4, R8.reuse, UR4, 0x2 ;  /* 0x00000004080c7c11 */ /* 0x040fe4000f8810ff */
[----:B------:R-:W-:Y:S02]  /*0440*/  IADD3 R41, P1, R16, R17, RZ ;  /* 0x0000001110297210 */ /* 0x000fe40007f3e0ff */
[C---:B------:R-:W-:Y:S02]  /*0450*/  ISETP.NE.AND P0, PT, R13.reuse, 0x4, PT ;  /* 0x000000040d00780c */ /* 0x040fe40003f05270 */
[----:B------:R-:W-:Y:S01]  /*0460*/  ISETP.NE.AND P3, PT, R13, 0x8, PT ;  /* 0x000000080d00780c */ /* 0x000fe20003f65270 */
[----:B------:R-:W-:Y:S01]  /*0470*/  IMAD.X R28, R7, 0x1, R23, P1 ;  /* 0x00000001071c7824 */ /* 0x000fe200008e0617 */
[----:B------:R-:W-:-:S02]  /*0480*/  LEA.HI.X R13, R8, UR5, R9, 0x2, P4 ;  /* 0x00000005080d7c11 */ /* 0x000fc4000a0f1409 */
[----:B------:R-:W-:Y:S02]  /*0490*/  IADD3 R11, P4, R2, R36, RZ ;  /* 0x00000024020b7210 */ /* 0x000fe40007f9e0ff */
[----:B------:R-:W-:Y:S02]  /*04a0*/  IADD3 R3, P5, R2, R37, RZ ;  /* 0x0000002502037210 */ /* 0x000fe40007fbe0ff */
[----:B------:R-:W-:Y:S01]  /*04b0*/  IADD3 R7, P2, R2, R41, RZ ;  /* 0x0000002902077210 */ /* 0x000fe20007f5e0ff */
[----:B------:R-:W-:Y:S01]  /*04c0*/  IMAD.X R14, R5, 0x1, R34, P4 ;  /* 0x00000001050e7824 */ /* 0x000fe200020e0622 */
[----:B------:R-:W-:Y:S01]  /*04d0*/  LEA R24, P4, R3, UR4, 0x2 ;  /* 0x0000000403187c11 */ /* 0x000fe2000f8810ff */
[C---:B------:R-:W-:Y:S01]  /*04e0*/  IMAD.X R8, R5.reuse, 0x1, R46, P5 ;  /* 0x0000000105087824 */ /* 0x040fe200028e062e */
[----:B------:R-:W-:Y:S01]  /*04f0*/  SHF.R.S32.HI R9, RZ, 0x1f, R35 ;  /* 0x0000001fff097819 */ /* 0x000fe20000011423 */
[----:B------:R-:W-:Y:S01]  /*0500*/  IMAD.X R26, R5, 0x1, R28, P2 ;  /* 0x00000001051a7824 */ /* 0x000fe200010e061c */
[----:B------:R-:W-:-:S02]  /*0510*/  LEA R2, P2, R7, UR4, 0x2 ;  /* 0x0000000407027c11 */ /* 0x000fc4000f8410ff */
[----:B------:R-:W-:Y:S02]  /*0520*/  IADD3 R20, P5, R35, R0, RZ ;  /* 0x0000000023147210 */ /* 0x000fe40007fbe0ff */
[----:B------:R-:W-:Y:S02]  /*0530*/  LEA.HI.X R25, R3, UR5, R8, 0x2, P4 ;  /* 0x0000000503197c11 */ /* 0x000fe4000a0f1408 */
[----:B------:R-:W-:Y:S02]  /*0540*/  LEA.HI.X R3, R7, UR5, R26, 0x2, P2 ;  /* 0x0000000507037c11 */ /* 0x000fe400090f141a */
[----:B------:R-:W-:Y:S02]  /*0550*/  LEA.HI.X.SX32 R7, R0, R9, 0x1, P5 ;  /* 0x0000000900077211 */ /* 0x000fe400028f0eff */
[C---:B------:R-:W-:Y:S02]  /*0560*/  LEA R4, P1, R11.reuse, UR4, 0x2 ;  /* 0x000000040b047c11 */ /* 0x040fe4000f8210ff */
[C---:B------:R-:W-:Y:S01]  /*0570*/  SHF.L.U64.HI R7, R20.reuse, 0x2, R7 ;  /* 0x0000000214077819 */ /* 0x040fe20000010207 */
[----:B------:R-:W-:Y:S01]  /*0580*/  IMAD.SHL.U32 R20, R20, 0x4, RZ ;  /* 0x0000000414147824 */ /* 0x000fe200078e00ff */
[----:B------:R-:W-:Y:S01]  /*0590*/  LEA.HI.X R5, R11, UR5, R14, 0x2, P1 ;  /* 0x000000050b057c11 */ /* 0x000fe200088f140e */
[----:B------:R-:W-:Y:S01]  /*05a0*/  VIADD R30, R19, 0xffffdd00 ;  /* 0xffffdd00131e7836 */ /* 0x000fe20000000000 */
[----:B------:R-:W-:Y:S01]  /*05b0*/  ULDC.64 UR4, c[0x0][0x208] ;  /* 0x0000820000047ab9 */ /* 0x000fe20000000a00 */
[----:B------:R-:W-:Y:S01]  /*05c0*/  IMAD.MOV.U32 R11, RZ, RZ, RZ ;  /* 0x000000ffff0b7224 */ /* 0x000fe200078e00ff */
[----:B------:R-:W-:Y:S01]  /*05d0*/  IADD3 R26, P1, R20, UR6, RZ ;  /* 0x00000006141a7c10 */ /* 0x000fe2000ff3e0ff */
[----:B------:R-:W-:Y:S01]  /*05e0*/  IMAD.MOV.U32 R9, RZ, RZ, RZ ;  /* 0x000000ffff097224 */ /* 0x000fe200078e00ff */
[----:B------:R-:W-:Y:S01]  /*05f0*/  SHF.R.S32.HI R31, RZ, 0x1f, R30 ;  /* 0x0000001fff1f7819 */ /* 0x000fe2000001141e */
[----:B------:R1:W2:Y:S01]  /*0600*/  @!P0 LDG.E R43, desc[UR4][R12.64+0x88] ;  /* 0x000088040c2b8981 */ /* 0x0002a2000c1e1900 */
[----:B------:R-:W-:Y:S01]  /*0610*/  IADD3.X R27, R7, UR7, RZ, P1, !PT ;  /* 0x00000007071b7c10 */ /* 0x000fe20008ffe4ff */
[----:B------:R-:W-:Y:S01]  /*0620*/  ULDC.64 UR6, c[0x0][0x210] ;  /* 0x0000840000067ab9 */ /* 0x000fe20000000a00 */
[----:B------:R-:W-:Y:S01]  /*0630*/  IADD3 R14, P1, R30, R36, RZ ;  /* 0x000000241e0e7210 */ /* 0x000fe20007f3e0ff */
[----:B------:R4:W5:Y:S04]  /*0640*/  @!P0 LDG.E R11, desc[UR4][R2.64+0x88] ;  /* 0x00008804020b8981 */ /* 0x000968000c1e1900 */
[----:B------:R-:W5:Y:S01]  /*0650*/  @!P0 LDG.E.EL R9, desc[UR4][R26.64+-0x10] ;  /* 0xfffff0041a098981 */ /* 0x000f62000c2e1900 */
[----:B-1----:R-:W-:-:S03]  /*0660*/  IMAD.X R13, R31, 0x1, R34, P1 ;  /* 0x000000011f0d7824 */ /* 0x002fc600008e0622 */
[----:B------:R-:W5:Y:S01]  /*0670*/  @!P0 LDG.E.EL R45, desc[UR4][R26.64+-0x10] ;  /* 0xfffff0041a2d8981 */ /* 0x000f62000c2e1900 */
[----:B----4-:R-:W-:-:S03]  /*0680*/  LEA R2, P1, R14, UR6, 0x2 ;  /* 0x000000060e027c11 */ /* 0x010fc6000f8210ff */
[----:B------:R-:W4:Y:S01]  /*0690*/  @!P0 LDG.E.EL R21, desc[UR4][R26.64+-0x10] ;  /* 0xfffff0041a158981 */ /* 0x000f22000c2e1900 */
[----:B------:R-:W-:Y:S02]  /*06a0*/  LEA.HI.X R3, R14, UR7, R13, 0x2, P1 ;  /* 0x000000070e037c11 */ /* 0x000fe400088f140d */
[----:B------:R-:W-:Y:S01]  /*06b0*/  IADD3 R15, P1, R30, R41, RZ ;  /* 0x000000291e0f7210 */ /* 0x000fe20007f3e0ff */
[----:B------:R1:W4:Y:S01]  /*06c0*/  @!P0 LDG.E R48, desc[UR4][R24.64+0x88] ;  /* 0x0000880418308981 */ /* 0x000322000c1e1900 */
[----:B------:R-:W-:-:S03]  /*06d0*/  IADD3 R8, P2, R30, R37, RZ ;  /* 0x000000251e087210 */ /* 0x000fc60007f5e0ff */
[----:B------:R-:W4:Y:S01]  /*06e0*/  @!P0 LDG.E R39, desc[UR4][R4.64+0x88] ;  /* 0x0000880404278981 */ /* 0x000f22000c1e1900 */
[----:B------:R-:W-:-:S03]  /*06f0*/  IMAD.X R32, R31, 0x1, R28, P1 ;  /* 0x000000011f207824 */ /* 0x000fc600008e061c */
[----:B------:R3:W4:Y:S01]  /*0700*/  @!P3 LDG.E R42, desc[UR4][R2.64+0x88] ;  /* 0x00008804022ab981 */ /* 0x000722000c1e1900 */
[----:B-1----:R-:W1:Y:S01]  /*0710*/  LDC.64 R24, c[0x0][0x230] ;  /* 0x00008c00ff187b82 */ /* 0x002e620000000a00 */
[----:B------:R-:W-:Y:S01]  /*0720*/  LEA R14, P1, R15, UR6, 0x2 ;  /* 0x000000060f0e7c11 */ /* 0x000fe2000f8210ff */
[----:B------:R-:W-:Y:S01]  /*0730*/  IMAD.X R13, R31, 0x1, R46, P2 ;  /* 0x000000011f0d7824 */ /* 0x000fe200010e062e */
[----:B------:R-:W-:Y:S01]  /*0740*/  LEA R12, P2, R8, UR6, 0x2 ;  /* 0x00000006080c7c11 */ /* 0x000fe2000f8410ff */
[----:B------:R-:W4:Y:S01]  /*0750*/  @!P0 LDG.E.EL R44, desc[UR4][R26.64+-0x10] ;  /* 0xfffff0041a2c8981 */ /* 0x000f22000c2e1900 */
[----:B0--3--:R-:W-:Y:S02]  /*0760*/  LOP3.LUT R3, R18, 0xfffffc00, RZ, 0xc0, !PT ;  /* 0xfffffc0012037812 */ /* 0x009fe400078ec0ff */
[----:B------:R-:W-:-:S03]  /*0770*/  LEA.HI.X R15, R15, UR7, R32, 0x2, P1 ;  /* 0x000000070f0f7c11 */ /* 0x000fc600088f1420 */
[----:B------:R-:W-:Y:S01]  /*0780*/  IMAD.IADD R3, R22, 0x1, -R3 ;  /* 0x0000000116037824 */ /* 0x000fe200078e0a03 */
[----:B------:R-:W-:Y:S02]  /*0790*/  IADD3 R4, P1, R20, UR8, RZ ;  /* 0x0000000814047c10 */ /* 0x000fe4000ff3e0ff */
[----:B------:R-:W-:Y:S01]  /*07a0*/  LEA.HI.X R13, R8, UR7, R13, 0x2, P2 ;  /* 0x00000007080d7c11 */ /* 0x000fe200090f140d */
[----:B------:R-:W-:Y:S01]  /*07b0*/  IMAD R18, R10, 0x1000, R3 ;  /* 0x000010000a127824 */ /* 0x000fe200078e0203 */
[----:B------:R-:W-:Y:S01]  /*07c0*/  IADD3.X R5, R7, UR9, RZ, P1, !PT ;  /* 0x0000000907057c10 */ /* 0x000fe20008ffe4ff */
[----:B------:R-:W-:Y:S01]  /*07d0*/  IMAD.MOV.U32 R8, RZ, RZ, RZ ;  /* 0x000000ffff087224 */ /* 0x000fe200078e00ff */
[----:B------:R-:W-:Y:S01]  /*07e0*/  IADD3 R30, P1, R30, R6, RZ ;  /* 0x000000061e1e7210 */ /* 0x000fe20007f3e0ff */
[----:B------:R-:W-:Y:S01]  /*07f0*/  IMAD R18, R35, 0x400, R18 ;  /* 0x0000040023127824 */ /* 0x000fe200078e0212 */
[----:B------:R0:W3:Y:S01]  /*0800*/  @!P3 LDG.E R49, desc[UR4][R12.64+0x88] ;  /* 0x000088040c31b981 */ /* 0x0000e2000c1e1900 */
[----:B------:R-:W-:-:S02]  /*0810*/  IMAD.MOV.U32 R20, RZ, RZ, RZ ;  /* 0x000000ffff147224 */ /* 0x000fc400078e00ff */
[----:B------:R-:W-:Y:S01]  /*0820*/  IMAD.X R31, R31, 0x1, R29, P1 ;  /* 0x000000011f1f7824 */ /* 0x000fe200008e061d */
[----:B------:R0:W3:Y:S01]  /*0830*/  @!P3 LDG.E R8, desc[UR4][R14.64+0x88] ;  /* 0x000088040e08b981 */ /* 0x0000e2000c1e1900 */
[C---:B------:R-:W-:Y:S01]  /*0840*/  LEA R2, P1, R30.reuse, UR6, 0x2 ;  /* 0x000000061e027c11 */ /* 0x040fe2000f8210ff */
[----:B------:R-:W-:Y:S02]  /*0850*/  IMAD.MOV.U32 R10, RZ, RZ, RZ ;  /* 0x000000ffff0a7224 */ /* 0x000fe400078e00ff */
[----:B------:R-:W3:Y:S01]  /*0860*/  @!P3 LDG.E.EL R20, desc[UR4][R4.64+-0x20] ;  /* 0xffffe0040414b981 */ /* 0x000ee2000c2e1900 */
[----:B------:R-:W-:Y:S02]  /*0870*/  LEA.HI.X R3, R30, UR7, R31, 0x2, P1 ;  /* 0x000000071e037c11 */ /* 0x000fe400088f141f */
[----:B0-----:R-:W-:Y:S01]  /*0880*/  CS2R R12, SRZ ;  /* 0x00000000000c7805 */ /* 0x001fe2000001ff00 */
[----:B------:R-:W3:Y:S01]  /*0890*/  @!P3 LDG.E.EL R10, desc[UR4][R4.64+-0x20] ;  /* 0xffffe004040ab981 */ /* 0x000ee2000c2e1900 */
[----:B------:R-:W-:-:S03]  /*08a0*/  VIADD R15, R18, 0xffffe000 ;  /* 0xffffe000120f7836 */ /* 0x000fc60000000000 */
[----:B------:R-:W3:Y:S01]  /*08b0*/  @!P3 LDG.E R40, desc[UR4][R2.64+0x88] ;  /* 0x000088040228b981 */ /* 0x000ee2000c1e1900 */
[----:B-1----:R-:W-:Y:S01]  /*08c0*/  IMAD.WIDE R24, R15, 0x4, R24 ;  /* 0x000000040f187825 */ /* 0x002fe200078e0218 */
[----:B------:R-:W-:-:S06]  /*08d0*/  CS2R R14, SRZ ;  /* 0x00000000000e7805 */ /* 0x000fcc000001ff00 */
[----:B------:R-:W3:Y:S01]  /*08e0*/  @!P3 LDG.E.128 R12, desc[UR4][R24.64] ;  /* 0x00000004180cb981 */ /* 0x000ee2000c1e1d00 */
[----:B------:R-:W-:Y:S02]  /*08f0*/  IMAD.MOV.U32 R7, RZ, RZ, RZ ;  /* 0x000000ffff077224 */ /* 0x000fe400078e00ff */
[----:B------:R-:W-:-:S04]  /*0900*/  IMAD.MOV.U32 R47, RZ, RZ, RZ ;  /* 0x000000ffff2f7224 */ /* 0x000fc800078e00ff */
[----:B------:R-:W3:Y:S04]  /*0910*/  @!P3 LDG.E.EL R7, desc[UR4][R4.64+-0x20] ;  /* 0xffffe0040407b981 */ /* 0x000ee8000c2e1900 */
[----:B------:R0:W3:Y:S01]  /*0920*/  @!P3 LDG.E.EL R47, desc[UR4][R4.64+-0x20] ;  /* 0xffffe004042fb981 */ /* 0x0000e2000c2e1900 */
[----:B------:R-:W-:-:S05]  /*0930*/  IMAD.IADD R16, R19, 0x1, R16 ;  /* 0x0000000113107824 */ /* 0x000fca00078e0210 */
[----:B------:R-:W-:-:S04]  /*0940*/  IADD3 R17, P1, R16, R17, RZ ;  /* 0x0000001110117210 */ /* 0x000fc80007f3e0ff */
[----:B------:R-:W-:Y:S02]  /*0950*/  LEA.HI.X.SX32 R16, R16, R23, 0x1, P1 ;  /* 0x0000001710107211 */ /* 0x000fe400008f0eff */
[----:B------:R-:W-:-:S04]  /*0960*/  LEA R30, P1, R17, UR6, 0x2 ;  /* 0x00000006111e7c11 */ /* 0x000fc8000f8210ff */
[----:B------:R-:W-:Y:S02]  /*0970*/  LEA.HI.X R31, R17, UR7, R16, 0x2, P1 ;  /* 0x00000007111f7c11 */ /* 0x000fe400088f1410 */
[----:B------:R-:W-:Y:S01]  /*0980*/  ISETP.GE.AND P1, PT, R35, 0x4, PT ;  /* 0x000000042300780c */ /* 0x000fe20003f26270 */
[----:B0-----:R-:W-:Y:S01]  /*0990*/  IMAD.MOV.U32 R5, RZ, RZ, RZ ;  /* 0x000000ffff057224 */ /* 0x001fe200078e00ff */
[----:B------:R-:W0:Y:S01]  /*09a0*/  LDC.64 R16, c[0x0][0x218] ;  /* 0x00008600ff107b82 */ /* 0x000e220000000a00 */
[----:B------:R-:W-:Y:S02]  /*09b0*/  SHF.R.S32.HI R23, RZ, 0x1f, R19 ;  /* 0x0000001fff177819 */ /* 0x000fe40000011413 */
[----:B------:R-:W-:Y:S02]  /*09c0*/  IADD3 R27, P2, R19, R6, RZ ;  /* 0x00000006131b7210 */ /* 0x000fe40007f5e0ff */
[----:B------:R-:W-:Y:S02]  /*09d0*/  IADD3 R26, P4, R19, R36, RZ ;  /* 0x00000024131a7210 */ /* 0x000fe40007f9e0ff */
[----:B------:R-:W-:-:S04]  /*09e0*/  IADD3 R19, P5, R19, R37, RZ ;  /* 0x0000002513137210 */ /* 0x000fc80007fbe0ff */
[----:B------:R1:W3:Y:S01]  /*09f0*/  @!P1 LDG.E R5, desc[UR4][R30.64+0x88] ;  /* 0x000088041e059981 */ /* 0x0002e2000c1e1900 */
[----:B------:R-:W-:Y:S01]  /*0a00*/  IMAD.X R24, R23, 0x1, R29, P2 ;  /* 0x0000000117187824 */ /* 0x000fe200010e061d */
[----:B------:R-:W-:Y:S01]  /*0a10*/  LEA R2, P2, R27, UR6, 0x2 ;  /* 0x000000061b027c11 */ /* 0x000fe2000f8410ff */
[C---:B------:R-:W-:Y:S01]  /*0a20*/  IMAD.X R25, R23.reuse, 0x1, R34, P4 ;  /* 0x0000000117197824 */ /* 0x040fe200020e0622 */
[C---:B------:R-:W-:Y:S01]  /*0a30*/  LEA R50, P4, R26.reuse, UR6, 0x2 ;  /* 0x000000061a327c11 */ /* 0x040fe2000f8810ff */
[----:B------:R-:W-:Y:S01]  /*0a40*/  IMAD.X R4, R23, 0x1, R46, P5 ;  /* 0x0000000117047824 */ /* 0x000fe200028e062e */
[----:B-1----:R-:W1:Y:S01]  /*0a50*/  LDC.64 R30, c[0x0][0x238] ;  /* 0x00008e00ff1e7b82 */ /* 0x002e620000000a00 */
[----:B------:R-:W-:Y:S02]  /*0a60*/  LEA R32, P5, R19, UR6, 0x2 ;  /* 0x0000000613207c11 */ /* 0x000fe4000f8a10ff */
[----:B------:R-:W-:Y:S02]  /*0a70*/  LEA.HI.X R3, R27, UR7, R24, 0x2, P2 ;  /* 0x000000071b037c11 */ /* 0x000fe400090f1418 */
[----:B------:R-:W-:-:S02]  /*0a80*/  LEA.HI.X R51, R26, UR7, R25, 0x2, P4 ;  /* 0x000000071a337c11 */ /* 0x000fc4000a0f1419 */
[----:B------:R-:W-:Y:S02]  /*0a90*/  CS2R R24, SRZ ;  /* 0x0000000000187805 */ /* 0x000fe4000001ff00 */
[----:B------:R-:W-:Y:S02]  /*0aa0*/  LEA.HI.X R33, R19, UR7, R4, 0x2, P5 ;  /* 0x0000000713217c11 */ /* 0x000fe4000a8f1404 */
[----:B------:R-:W-:Y:S01]  /*0ab0*/  CS2R R26, SRZ ;  /* 0x00000000001a7805 */ /* 0x000fe2000001ff00 */
[C---:B------:R-:W-:Y:S02]  /*0ac0*/  IMAD.IADD R19, R35.reuse, 0x1, R0 ;  /* 0x0000000123137824 */ /* 0x040fe400078e0200 */
[----:B------:R0:W3:Y:S01]  /*0ad0*/  @!P1 LDG.E R24, desc[UR4][R32.64+0x88] ;  /* 0x0000880420189981 */ /* 0x0000e2000c1e1900 */
[----:B------:R-:W-:Y:S01]  /*0ae0*/  IMAD.MOV.U32 R23, RZ, RZ, RZ ;  /* 0x000000ffff177224 */ /* 0x000fe200078e00ff */
[----:B------:R-:W-:Y:S01]  /*0af0*/  ISETP.GT.AND P2, PT, R35, 0xb, PT ;  /* 0x0000000b2300780c */ /* 0x000fe20003f44270 */
[----:B------:R-:W-:Y:S01]  /*0b00*/  IMAD.MOV.U32 R4, RZ, RZ, RZ ;  /* 0x000000ffff047224 */ /* 0x000fe200078e00ff */
[----:B------:R0:W3:Y:S02]  /*0b10*/  @!P1 LDG.E R26, desc[UR4][R2.64+0x88] ;  /* 0x00008804021a9981 */ /* 0x0000e4000c1e1900 */
[----:B0-----:R-:W-:-:S02]  /*0b20*/  IMAD.WIDE R16, R19, 0x4, R16 ;  /* 0x0000000413107825 */ /* 0x001fc400078e0210 */
[----:B------:R0:W3:Y:S01]  /*0b30*/  @!P1 LDG.E R25, desc[UR4][R50.64+0x88] ;  /* 0x0000880432199981 */ /* 0x0000e2000c1e1900 */
[----:B------:R-:W0:Y:S01]  /*0b40*/  LDC.64 R32, c[0x0][0x248] ;  /* 0x00009200ff207b82 */ /* 0x000e220000000a00 */
[----:B------:R-:W-:Y:S02]  /*0b50*/  VIADD R19, R18, 0xffffd000 ;  /* 0xffffd00012137836 */ /* 0x000fe40000000000 */
[----:B------:R-:W3:Y:S01]  /*0b60*/  @!P1 LDG.E.EL R23, desc[UR4][R16.64] ;  /* 0x0000000410179981 */ /* 0x000ee2000c2e1900 */
[----:B------:R-:W-:Y:S01]  /*0b70*/  CS2R R2, SRZ ;  /* 0x0000000000027805 */ /* 0x000fe2000001ff00 */
[----:B-1----:R-:W-:Y:S02]  /*0b80*/  IMAD.WIDE R30, R19, 0x4, R30 ;  /* 0x00000004131e7825 */ /* 0x002fe400078e021e */
[----:B------:R-:W3:Y:S01]  /*0b90*/  @!P1 LDG.E.EL R27, desc[UR4][R16.64] ;  /* 0x00000004101b9981 */ /* 0x000ee2000c2e1900 */
[----:B------:R-:W-:Y:S02]  /*0ba0*/  CS2R R18, SRZ ;  /* 0x0000000000127805 */ /* 0x000fe4000001ff00 */
[----:B0-----:R-:W-:Y:S01]  /*0bb0*/  CS2R R50, SRZ ;  /* 0x0000000000327805 */ /* 0x001fe2000001ff00 */
[----:B------:R-:W3:Y:S01]  /*0bc0*/  @!P1 LDG.E.EL R3, desc[UR4][R16.64] ;  /* 0x0000000410039981 */ /* 0x000ee2000c2e1900 */
[----:B------:R-:W-:-:S03]  /*0bd0*/  IMAD.MOV.U32 R0, RZ, RZ, RZ ;  /* 0x000000ffff007224 */ /* 0x000fc600078e00ff */
[----:B------:R0:W3:Y:S01]  /*0be0*/  @!P1 LDG.E.EL R4, desc[UR4][R16.64] ;  /* 0x0000000410049981 */ /* 0x0000e2000c2e1900 */
[----:B------:R-:W-:-:S05]  /*0bf0*/  IMAD.WIDE R52, R35, 0x4, R52 ;  /* 0x0000000423347825 */ /* 0x000fca00078e0234 */
[----:B------:R-:W3:Y:S01]  /*0c00*/  @P2 LDG.E.EL R2, desc[UR4][R52.64+-0x30] ;  /* 0xffffd00434022981 */ /* 0x000ee2000c2e1900 */
[----:B0-----:R-:W-:-:S03]  /*0c10*/  CS2R R16, SRZ ;  /* 0x0000000000107805 */ /* 0x001fc6000001ff00 */
[----:B------:R-:W3:Y:S04]  /*0c20*/  @P2 LDG.E.EL R0, desc[UR4][R52.64+-0x30] ;  /* 0xffffd00434002981 */ /* 0x000ee8000c2e1900 */
[----:B------:R-:W3:Y:S04]  /*0c30*/  @P2 LDG.E.EL R50, desc[UR4][R52.64+-0x30] ;  /* 0xffffd00434322981 */ /* 0x000ee8000c2e1900 */
[----:B------:R-:W3:Y:S04]  /*0c40*/  @P2 LDG.E.128 R16, desc[UR4][R30.64] ;  /* 0x000000041e102981 */ /* 0x000ee8000c1e1d00 */
[----:B------:R2:W3:Y:S01]  /*0c50*/  @P2 LDG.E.EL R51, desc[UR4][R52.64+-0x30] ;  /* 0xffffd00434332981 */ /* 0x0004e2000c2e1900 */
[----:B------:R-:W-:Y:S01]  /*0c60*/  IMAD.WIDE R32, R35, 0x4, R32 ;  /* 0x0000000423207825 */ /* 0x000fe200078e0220 */
[----:B------:R-:W-:-:S04]  /*0c70*/  LEA.HI R38, R38, R38, RZ, 0x4 ;  /* 0x0000002626267211 */ /* 0x000fc800078f20ff */
[----:B------:R-:W-:Y:S02]  /*0c80*/  LOP3.LUT R38, R38, 0xfffffff0, RZ, 0xc0, !PT ;  /* 0xfffffff026267812 */ /* 0x000fe400078ec0ff */
[----:B--2---:R-:W-:Y:S02]  /*0c90*/  SEL R52, R43, RZ, !P0 ;  /* 0x000000ff2b347207 */ /* 0x004fe40004000000 */
[----:B-----5:R-:W-:Y:S02]  /*0ca0*/  SEL R11, R11, RZ, !P0 ;  /* 0x000000ff0b0b7207 */ /* 0x020fe40004000000 */
[----:B------:R-:W-:Y:S02]  /*0cb0*/  SEL R30, R9, RZ, !P0 ;  /* 0x000000ff091e7207 */ /* 0x000fe40004000000 */
[----:B------:R-:W-:Y:S02]  /*0cc0*/  SEL R45, R45, RZ, !P0 ;  /* 0x000000ff2d2d7207 */ /* 0x000fe40004000000 */
[----:B----4-:R-:W-:Y:S01]  /*0cd0*/  SEL R9, R21, RZ, !P0 ;  /* 0x000000ff15097207 */ /* 0x010fe20004000000 */
[----:B------:R-:W-:-:S02]  /*0ce0*/  FADD R21, R11, R30 ;  /* 0x0000001e0b157221 */ /* 0x000fc40000000000 */
[----:B------:R-:W-:Y:S01]  /*0cf0*/  FADD R11, R52, R45 ;  /* 0x0000002d340b7221 */ /* 0x000fe20000000000 */
[----:B------:R-:W-:Y:S01]  /*0d00*/  IMAD.MOV.U32 R52, RZ, RZ, RZ ;  /* 0x000000ffff347224 */ /* 0x000fe200078e00ff */
[----:B------:R-:W0:Y:S01]  /*0d10*/  LDC.64 R30, c[0x0][0x250] ;  /* 0x00009400ff1e7b82 */ /* 0x000e220000000a00 */
[----:B------:R-:W-:-:S04]  /*0d20*/  SEL R39, R39, RZ, !P0 ;  /* 0x000000ff27277207 */ /* 0x000fc80004000000 */
[----:B------:R-:W2:Y:S01]  /*0d30*/  @P2 LDG.E.EL R52, desc[UR4][R32.64+-0x30] ;  /* 0xffffd00420342981 */ /* 0x000ea2000c2e1900 */
[----:B------:R-:W-:Y:S01]  /*0d40*/  FADD R9, R39, R9 ;  /* 0x0000000927097221 */ /* 0x000fe20000000000 */
[----:B------:R-:W-:-:S06]  /*0d50*/  IMAD.MOV.U32 R39, RZ, RZ, RZ ;  /* 0x000000ffff277224 */ /* 0x000fcc00078e00ff */
[----:B------:R-:W4:Y:S01]  /*0d60*/  @P2 LDG.E.EL R39, desc[UR4][R32.64+-0x30] ;  /* 0xffffd00420272981 */ /* 0x000f22000c2e1900 */
[----:B------:R-:W-:Y:S01]  /*0d70*/  IMAD.MOV.U32 R45, RZ, RZ, RZ ;  /* 0x000000ffff2d7224 */ /* 0x000fe200078e00ff */
[----:B------:R-:W-:Y:S02]  /*0d80*/  SEL R53, R44, RZ, !P0 ;  /* 0x000000ff2c357207 */ /* 0x000fe40004000000 */
[----:B------:R-:W-:-:S03]  /*0d90*/  SEL R44, R48, RZ, !P0 ;  /* 0x000000ff302c7207 */ /* 0x000fc60004000000 */
[----:B------:R-:W5:Y:S02]  /*0da0*/  @P2 LDG.E.EL R45, desc[UR4][R32.64+-0x30] ;  /* 0xffffd004202d2981 */ /* 0x000f64000c2e1900 */
[----:B------:R-:W-:Y:S01]  /*0db0*/  FADD R44, R44, R53 ;  /* 0x000000352c2c7221 */ /* 0x000fe20000000000 */
[----:B------:R-:W-:Y:S01]  /*0dc0*/  IMAD.MOV.U32 R43, RZ, RZ, RZ ;  /* 0x000000ffff2b7224 */ /* 0x000fe200078e00ff */
[----:B---3--:R-:W-:-:S05]  /*0dd0*/  SEL R49, R49, RZ, !P3 ;  /* 0x000000ff31317207 */ /* 0x008fca0005800000 */
[----:B------:R0:W3:Y:S01]  /*0de0*/  @P2 LDG.E.EL R43, desc[UR4][R32.64+-0x30] ;  /* 0xffffd004202b2981 */ /* 0x0000e2000c2e1900 */
[----:B------:R-:W-:Y:S02]  /*0df0*/  SEL R20, R20, RZ, !P3 ;  /* 0x000000ff14147207 */ /* 0x000fe40005800000 */
[----:B------:R-:W-:-:S03]  /*0e00*/  SEL R53, R10, RZ, !P3 ;  /* 0x000000ff0a357207 */ /* 0x000fc60005800000 */
[----:B------:R-:W-:Y:S01]  /*0e10*/  FADD R20, R49, R20 ;  /* 0x0000001431147221 */ /* 0x000fe20000000000 */
[----:B------:R-:W-:-:S05]  /*0e20*/  SEL R10, R40, RZ, !P3 ;  /* 0x000000ff280a7207 */ /* 0x000fca0005800000 */
[----:B------:R-:W-:Y:S01]  /*0e30*/  FADD R10, R10, R53 ;  /* 0x000000350a0a7221 */ /* 0x000fe20000000000 */
[----:B------:R-:W-:-:S05]  /*0e40*/  SEL R15, R15, RZ, !P3 ;  /* 0x000000ff0f0f7207 */ /* 0x000fca0005800000 */
[----:B------:R-:W-:Y:S01]  /*0e50*/  FADD R53, R15, R20 ;  /* 0x000000140f357221 */ /* 0x000fe20000000000 */
[----:B------:R-:W-:-:S04]  /*0e60*/  SHF.R.S32.HI R15, RZ, 0x1f, R22 ;  /* 0x0000001fff0f7819 */ /* 0x000fc80000011416 */
[----:B------:R-:W-:-:S04]  /*0e70*/  LEA.HI R15, R15, R22, RZ, 0xa ;  /* 0x000000160f0f7211 */ /* 0x000fc800078f50ff */
[----:B------:R-:W-:Y:S01]  /*0e80*/  SHF.R.S32.HI R15, RZ, 0xa, R15 ;  /* 0x0000000aff0f7819 */ /* 0x000fe2000001140f */
[----:B0-----:R-:W-:Y:S02]  /*0e90*/  IMAD.WIDE R32, R35, 0x4, R30 ;  /* 0x0000000423207825 */ /* 0x001fe400078e021e */
[----:B------:R-:W0:Y:S02]  /*0ea0*/  LDC.64 R30, c[0x0][0x258] ;  /* 0x00009600ff1e7b82 */ /* 0x000e240000000a00 */
[----:B------:R-:W-:-:S04]  /*0eb0*/  IMAD.IADD R15, R15, 0x1, -R38 ;  /* 0x000000010f0f7824 */ /* 0x000fc800078e0a26 */
[----:B------:R-:W-:Y:S01]  /*0ec0*/  IMAD R15, R15, 0x460, RZ ;  /* 0x000004600f0f7824 */ /* 0x000fe200078e02ff */
[----:B------:R-:W-:-:S03]  /*0ed0*/  SEL R48, R7, RZ, !P3 ;  /* 0x000000ff07307207 */ /* 0x000fc60005800000 */
[----:B------:R-:W-:Y:S01]  /*0ee0*/  VIADD R38, R15, 0xffffcb80 ;  /* 0xffffcb800f267836 */ /* 0x000fe20000000000 */
[----:B------:R-:W-:Y:S02]  /*0ef0*/  SEL R7, R47, RZ, !P3 ;  /* 0x000000ff2f077207 */ /* 0x000fe40005800000 */
[----:B------:R-:W-:Y:S02]  /*0f00*/  SEL R42, R42, RZ, !P3 ;  /* 0x000000ff2a2a7207 */ /* 0x000fe40005800000 */
[----:B------:R-:W-:Y:S02]  /*0f10*/  IADD3 R15, P4, R38, R41, RZ ;  /* 0x00000029260f7210 */ /* 0x000fe40007f9e0ff */
[----:B------:R-:W-:Y:S01]  /*0f20*/  SEL R14, R14, RZ, !P3 ;  /* 0x000000ff0e0e7207 */ /* 0x000fe20005800000 */
[----:B------:R-:W-:Y:S01]  /*0f30*/  FADD R7, R42, R7 ;  /* 0x000000072a077221 */ /* 0x000fe20000000000 */
[----:B------:R-:W-:Y:S02]  /*0f40*/  SHF.R.S32.HI R41, RZ, 0x1f, R38 ;  /* 0x0000001fff297819 */ /* 0x000fe40000011426 */
[----:B------:R-:W-:Y:S01]  /*0f50*/  SEL R47, R8, RZ, !P3 ;  /* 0x000000ff082f7207 */ /* 0x000fe20005800000 */
[----:B------:R-:W-:-:S02]  /*0f60*/  FADD R20, R14, R7 ;  /* 0x000000070e147221 */ /* 0x000fc40000000000 */
[----:B------:R-:W-:Y:S01]  /*0f70*/  IMAD.X R28, R41, 0x1, R28, P4 ;  /* 0x00000001291c7824 */ /* 0x000fe200020e061c */
[----:B------:R-:W-:Y:S01]  /*0f80*/  LEA R14, P4, R15, UR6, 0x2 ;  /* 0x000000060f0e7c11 */ /* 0x000fe2000f8810ff */
[----:B------:R-:W-:Y:S01]  /*0f90*/  FADD R8, R47, R48 ;  /* 0x000000302f087221 */ /* 0x000fe20000000000 */
[----:B------:R-:W-:Y:S01]  /*0fa0*/  IMAD.MOV.U32 R47, RZ, RZ, RZ ;  /* 0x000000ffff2f7224 */ /* 0x000fe200078e00ff */
[----:B------:R-:W-:Y:S01]  /*0fb0*/  CS2R R48, SRZ ;  /* 0x0000000000307805 */ /* 0x000fe2000001ff00 */
[----:B------:R-:W-:Y:S01]  /*0fc0*/  IMAD.MOV.U32 R42, RZ, RZ, RZ ;  /* 0x000000ffff2a7224 */ /* 0x000fe200078e00ff */
[----:B------:R-:W-:Y:S02]  /*0fd0*/  LEA.HI.X R15, R15, UR7, R28, 0x2, P4 ;  /* 0x000000070f0f7c11 */ /* 0x000fe4000a0f141c */
[----:B------:R-:W-:Y:S01]  /*0fe0*/  IADD3 R6, P4, R38, R6, RZ ;  /* 0x0000000626067210 */ /* 0x000fe20007f9e0ff */
[----:B------:R-:W3:Y:S01]  /*0ff0*/  @P2 LDG.E.EL R47, desc[UR4][R32.64+-0x30] ;  /* 0xffffd004202f2981 */ /* 0x000ee2000c2e1900 */
[----:B0-----:R-:W-:-:S03]  /*1000*/  IMAD.WIDE R30, R35, 0x4, R30 ;  /* 0x00000004231e7825 */ /* 0x001fc600078e021e */
[----:B------:R-:W3:Y:S01]  /*1010*/  @P2 LDG.E.EL R49, desc[UR4][R32.64+-0x30] ;  /* 0xffffd00420312981 */ /* 0x000ee2000c2e1900 */
[----:B------:R-:W-:Y:S02]  /*1020*/  IMAD.MOV.U32 R35, RZ, RZ, RZ ;  /* 0x000000ffff237224 */ /* 0x000fe400078e00ff */
[----:B------:R-:W-:Y:S01]  /*1030*/  IMAD.MOV.U32 R7, RZ, RZ, RZ ;  /* 0x000000ffff077224 */ /* 0x000fe200078e00ff */
[----:B------:R-:W3:Y:S01]  /*1040*/  @P2 LDG.E.EL R48, desc[UR4][R32.64+-0x30] ;  /* 0xffffd00420302981 */ /* 0x000ee2000c2e1900 */
[----:B------:R-:W-:-:S03]  /*1050*/  IMAD.X R29, R41, 0x1, R29, P4 ;  /* 0x00000001291d7824 */ /* 0x000fc600020e061d */
[----:B------:R0:W3:Y:S01]  /*1060*/  @P2 LDG.E.EL R42, desc[UR4][R32.64+-0x30] ;  /* 0xffffd004202a2981 */ /* 0x0000e2000c2e1900 */
[----:B------:R-:W-:-:S03]  /*1070*/  LEA R28, P4, R6, UR6, 0x2 ;  /* 0x00000006061c7c11 */ /* 0x000fc6000f8810ff */
[----:B------:R-:W3:Y:S04]  /*1080*/  @P2 LDG.E.EL R35, desc[UR4][R30.64+-0x30] ;  /* 0xffffd0041e232981 */ /* 0x000ee8000c2e1900 */
[----:B------:R-:W3:Y:S01]  /*1090*/  @P2 LDG.E.EL R7, desc[UR4][R30.64+-0x30] ;  /* 0xffffd0041e072981 */ /* 0x000ee2000c2e1900 */
[----:B0-----:R-:W-:Y:S02]  /*10a0*/  CS2R R32, SRZ ;  /* 0x0000000000207805 */ /* 0x001fe4000001ff00 */
[----:B------:R-:W-:-:S04]  /*10b0*/  LEA.HI.X R29, R6, UR7, R29, 0x2, P4 ;  /* 0x00000007061d7c11 */ /* 0x000fc8000a0f141d */
[----:B------:R-:W3:Y:S04]  /*10c0*/  @P2 LDG.E.EL R33, desc[UR4][R30.64+-0x30] ;  /* 0xffffd0041e212981 */ /* 0x000ee8000c2e1900 */
[----:B------:R0:W3:Y:S01]  /*10d0*/  @P2 LDG.E.EL R32, desc[UR4][R30.64+-0x30] ;  /* 0xffffd0041e202981 */ /* 0x0000e2000c2e1900 */
[----:B------:R-:W-:-:S06]  /*10e0*/  IMAD.MOV.U32 R6, RZ, RZ, RZ ;  /* 0x000000ffff067224 */ /* 0x000fcc00078e00ff */
[----:B------:R1:W3:Y:S01]  /*10f0*/  @P2 LDG.E R6, desc[UR4][R28.64+0x88] ;  /* 0x000088041c062981 */ /* 0x0002e2000c1e1900 */
[----:B0-----:R-:W-:Y:S01]  /*1100*/  IADD3 R31, P4, R38, R36, RZ ;  /* 0x00000024261f7210 */ /* 0x001fe20007f9e0ff */
[----:B------:R-:W-:Y:S01]  /*1110*/  IMAD.MOV.U32 R30, RZ, RZ, RZ ;  /* 0x000000ffff1e7224 */ /* 0x000fe200078e00ff */
[----:B------:R-:W-:-:S03]  /*1120*/  IADD3 R38, P5, R38, R37, RZ ;  /* 0x0000002526267210 */ /* 0x000fc60007fbe0ff */
[----:B------:R-:W-:Y:S01]  /*1130*/  IMAD.X R34, R41, 0x1, R34, P4 ;  /* 0x0000000129227824 */ /* 0x000fe200020e0622 */
[----:B------:R-:W-:Y:S01]  /*1140*/  LEA R36, P4, R31, UR6, 0x2 ;  /* 0x000000061f247c11 */ /* 0x000fe2000f8810ff */
[----:B------:R0:W3:Y:S01]  /*1150*/  @P2 LDG.E R30, desc[UR4][R14.64+0x88] ;  /* 0x000088040e1e2981 */ /* 0x0000e2000c1e1900 */
[----:B------:R-:W-:Y:S02]  /*1160*/  IMAD.X R41, R41, 0x1, R46, P5 ;  /* 0x0000000129297824 */ /* 0x000fe400028e062e */
[----:B------:R-:W-:Y:S01]  /*1170*/  LEA.HI.X R37, R31, UR7, R34, 0x2, P4 ;  /* 0x000000071f257c11 */ /* 0x000fe2000a0f1422 */
[----:B------:R-:W-:Y:S02]  /*1180*/  IMAD.MOV.U32 R31, RZ, RZ, RZ ;  /* 0x000000ffff1f7224 */ /* 0x000fe400078e00ff */
[----:B-1----:R-:W-:Y:S01]  /*1190*/  IMAD.MOV.U32 R28, RZ, RZ, RZ ;  /* 0x000000ffff1c7224 */ /* 0x002fe200078e00ff */
[----:B0-----:R-:W-:-:S03]  /*11a0*/  LEA R14, P4, R38, UR6, 0x2 ;  /* 0x00000006260e7c11 */ /* 0x001fc6000f8810ff */
[----:B------:R0:W3:Y:S01]  /*11b0*/  @P2 LDG.E R31, desc[UR4][R36.64+0x88] ;  /* 0x00008804241f2981 */ /* 0x0000e2000c1e1900 */
[----:B------:R-:W-:-:S05]  /*11c0*/  LEA.HI.X R15, R38, UR7, R41, 0x2, P4 ;  /* 0x00000007260f7c11 */ /* 0x000fca000a0f1429 */
[----:B------:R1:W3:Y:S01]  /*11d0*/  @P2 LDG.E R28, desc[UR4][R14.64+0x88] ;  /* 0x000088040e1c2981 */ /* 0x0002e2000c1e1900 */
[----:B0-----:R-:W-:Y:S02]  /*11e0*/  SEL R37, R13, RZ, !P3 ;  /* 0x000000ff0d257207 */ /* 0x001fe40005800000 */
[----:B------:R-:W-:-:S05]  /*11f0*/  SEL R13, R12, RZ, !P3 ;  /* 0x000000ff0c0d7207 */ /* 0x000fca0005800000 */
[----:B------:R-:W-:Y:S01]  /*1200*/  FADD R8, R13, R8 ;  /* 0x000000080d087221 */ /* 0x000fe20000000000 */
[----:B------:R-:W-:Y:S02]  /*1210*/  IMAD.MOV.U32 R13, RZ, RZ, 0x3e800000 ;  /* 0x3e800000ff0d7424 */ /* 0x000fe400078e00ff */
[----:B------:R-:W-:Y:S01]  /*1220*/  FADD R10, R37, R10 ;  /* 0x0000000a250a7221 */ /* 0x000fe20000000000 */
[----:B------:R-:W-:Y:S02]  /*1230*/  SEL R36, R51, RZ, P2 ;  /* 0x000000ff33247207 */ /* 0x000fe40001000000 */
[----:B-1----:R-:W-:-:S05]  /*1240*/  SEL R15, R19, RZ, P2 ;  /* 0x000000ff130f7207 */ /* 0x002fca0001000000 */
[----:B------:R-:W-:Y:S01]  /*1250*/  FADD R15, R15, -R36 ;  /* 0x800000240f0f7221 */ /* 0x000fe20000000000 */
[----:B------:R-:W-:Y:S02]  /*1260*/  SEL R19, R50, RZ, P2 ;  /* 0x000000ff32137207 */ /* 0x000fe40001000000 */
[----:B------:R-:W-:-:S05]  /*1270*/  SEL R18, R18, RZ, P2 ;  /* 0x000000ff12127207 */ /* 0x000fca0001000000 */
[----:B------:R-:W-:Y:S01]  /*1280*/  FADD R18, R18, -R19 ;  /* 0x8000001312127221 */ /* 0x000fe20000000000 */
[----:B------:R-:W-:Y:S02]  /*1290*/  SEL R41, R0, RZ, P2 ;  /* 0x000000ff00297207 */ /* 0x000fe40001000000 */
[----:B------:R-:W-:Y:S02]  /*12a0*/  SEL R0, R17, RZ, P2 ;  /* 0x000000ff11007207 */ /* 0x000fe40001000000 */
[----:B------:R-:W-:Y:S02]  /*12b0*/  SEL R17, R16, RZ, P2 ;  /* 0x000000ff10117207 */ /* 0x000fe40001000000 */
[----:B------:R-:W-:Y:S01]  /*12c0*/  SEL R2, R2, RZ, P2 ;  /* 0x000000ff02027207 */ /* 0x000fe20001000000 */
[----:B------:R-:W-:-:S04]  /*12d0*/  FADD R0, R0, -R41 ;  /* 0x8000002900007221 */ /* 0x000fc80000000000 */
[----:B------:R-:W-:Y:S01]  /*12e0*/  FADD R2, R17, -R2 ;  /* 0x8000000211027221 */ /* 0x000fe20000000000 */
[----:B--2---:R-:W-:-:S05]  /*12f0*/  SEL R29, R52, RZ, P2 ;  /* 0x000000ff341d7207 */ /* 0x004fca0001000000 */
[----:B------:R-:W-:Y:S01]  /*1300*/  FADD R29, R29, 0.0010000000474974513054 ;  /* 0x3a83126f1d1d7421 */ /* 0x000fe20000000000 */
[----:B----4-:R-:W-:-:S05]  /*1310*/  SEL R34, R39, RZ, P2 ;  /* 0x000000ff27227207 */ /* 0x010fca0001000000 */
[----:B------:R-:W0:Y:S01]  /*1320*/  MUFU.SQRT R29, R29 ;  /* 0x0000001d001d7308 */ /* 0x000e220000002000 */
[----:B------:R-:W-:Y:S01]  /*1330*/  FADD R34, R34, 0.0010000000474974513054 ;  /* 0x3a83126f22227421 */ /* 0x000fe20000000000 */
[----:B-----5:R-:W-:-:S06]  /*1340*/  SEL R38, R45, RZ, P2 ;  /* 0x000000ff2d267207 */ /* 0x020fcc0001000000 */
[----:B------:R-:W1:Y:S01]  /*1350*/  MUFU.SQRT R34, R34 ;  /* 0x0000002200227308 */ /* 0x000e620000002000 */
[----:B------:R-:W-:Y:S01]  /*1360*/  FADD R38, R38, 0.0010000000474974513054 ;  /* 0x3a83126f26267421 */ /* 0x000fe20000000000 */
[C---:B0-----:R-:W-:Y:S02]  /*1370*/  FSETP.GT.AND P5, PT, R29.reuse, 8.50705917302346158658e+37, PT ;  /* 0x7e8000001d00780b */ /* 0x041fe40003fa4000 */
[----:B------:R-:W-:-:S04]  /*1380*/  FSETP.GEU.AND P4, PT, R29, 1.175494350822287508e-38, PT ;  /* 0x008000001d00780b */ /* 0x000fc80003f8e000 */
[----:B------:R-:W0:Y:S01]  /*1390*/  MUFU.SQRT R12, R38 ;  /* 0x00000026000c7308 */ /* 0x000e220000002000 */
[----:B---3--:R-:W-:Y:S02]  /*13a0*/  SEL R43, R43, RZ, P2 ;  /* 0x000000ff2b2b7207 */ /* 0x008fe40001000000 */
[----:B------:R-:W-:Y:S02]  /*13b0*/  FSEL R14, R13, 1, P5 ;  /* 0x3f8000000d0e7808 */ /* 0x000fe40002800000 */
[C---:B-1----:R-:W-:Y:S01]  /*13c0*/  FSETP.GT.AND P6, PT, R34.reuse, 8.50705917302346158658e+37, PT ;  /* 0x7e8000002200780b */ /* 0x042fe20003fc4000 */
[----:B------:R-:W-:Y:S01]  /*13d0*/  FADD R43, R43, 0.0010000000474974513054 ;  /* 0x3a83126f2b2b7421 */ /* 0x000fe20000000000 */
[----:B------:R-:W-:Y:S01]  /*13e0*/  @P5 FMUL R29, R29, 0.25 ;  /* 0x3e8000001d1d5820 */ /* 0x000fe20000400000 */
[----:B------:R-:W-:Y:S02]  /*13f0*/  FSETP.GEU.AND P5, PT, R34, 1.175494350822287508e-38, PT ;  /* 0x008000002200780b */ /* 0x000fe40003fae000 */
[----:B------:R-:W1:Y:S01]  /*1400*/  MUFU.SQRT R37, R43 ;  /* 0x0000002b00257308 */ /* 0x000e620000002000 */
[----:B------:R-:W-:Y:S01]  /*1410*/  @!P4 FMUL R14, R14, 16777216 ;  /* 0x4b8000000e0ec820 */ /* 0x000fe20000400000 */
[----:B------:R-:W-:Y:S01]  /*1420*/  @!P4 FMUL R29, R29, 16777216 ;  /* 0x4b8000001d1dc820 */ /* 0x000fe20000400000 */
[----:B0-----:R-:W-:-:S02]  /*1430*/  FSETP.GT.AND P4, PT, R12, 8.50705917302346158658e+37, PT ;  /* 0x7e8000000c00780b */ /* 0x001fc40003f84000 */
[----:B------:R-:W-:-:S03]  /*1440*/  FSEL R36, R13, 1, P6 ;  /* 0x3f8000000d247808 */ /* 0x000fc60003000000 */
[----:B------:R-:W-:Y:S01]  /*1450*/  @P6 FMUL R34, R34, 0.25 ;  /* 0x3e80000022226820 */ /* 0x000fe20000400000 */
[----:B------:R-:W-:-:S03]  /*1460*/  FSETP.GEU.AND P6, PT, R12, 1.175494350822287508e-38, PT ;  /* 0x008000000c00780b */ /* 0x000fc60003fce000 */
[----:B------:R-:W-:Y:S01]  /*1470*/  @!P5 FMUL R34, R34, 16777216 ;  /* 0x4b8000002222d820 */ /* 0x000fe20000400000 */
[----:B------:R-:W-:Y:S01]  /*1480*/  @!P5 FMUL R36, R36, 16777216 ;  /* 0x4b8000002424d820 */ /* 0x000fe20000400000 */
[----:B-1----:R-:W-:Y:S02]  /*1490*/  FSETP.GT.AND P5, PT, R37, 8.50705917302346158658e+37, PT ;  /* 0x7e8000002500780b */ /* 0x002fe40003fa4000 */
[----:B------:R-:W-:Y:S01]  /*14a0*/  @P4 FMUL R12, R12, 0.25 ;  /* 0x3e8000000c0c4820 */ /* 0x000fe20000400000 */
[----:B------:R-:W-:Y:S02]  /*14b0*/  FSEL R19, R13, 1, P4 ;  /* 0x3f8000000d137808 */ /* 0x000fe40002000000 */
[----:B------:R-:W-:-:S03]  /*14c0*/  FSETP.GEU.AND P4, PT, R37, 1.175494350822287508e-38, PT ;  /* 0x008000002500780b */ /* 0x000fc60003f8e000 */
[----:B------:R-:W-:-:S06]  /*14d0*/  @!P6 FMUL R12, R12, 16777216 ;  /* 0x4b8000000c0ce820 */ /* 0x000fcc0000400000 */
[----:B------:R-:W0:Y:S01]  /*14e0*/  MUFU.RCP R12, R12 ;  /* 0x0000000c000c7308 */ /* 0x000e220000001000 */
[----:B------:R-:W-:-:S04]  /*14f0*/  @P5 FMUL R37, R37, 0.25 ;  /* 0x3e80000025255820 */ /* 0x000fc80000400000 */
[----:B------:R-:W-:-:S03]  /*1500*/  @!P4 FMUL R37, R37, 16777216 ;  /* 0x4b8000002525c820 */ /* 0x000fc60000400000 */
[----:B------:R-:W1:Y:S01]  /*1510*/  MUFU.RCP R29, R29 ;  /* 0x0000001d001d7308 */ /* 0x000e620000001000 */
[----:B------:R-:W-:-:S07]  /*1520*/  @!P6 FMUL R19, R19, 16777216 ;  /* 0x4b8000001313e820 */ /* 0x000fce0000400000 */
[----:B------:R-:W2:Y:S01]  /*1530*/  MUFU.RCP R39, R34 ;  /* 0x0000002200277308 */ /* 0x000ea20000001000 */
[----:B0-----:R-:W-:Y:S01]  /*1540*/  FMUL R19, R12, R19 ;  /* 0x000000130c137220 */ /* 0x001fe20000400000 */
[----:B------:R-:W-:-:S06]  /*1550*/  FSEL R16, R13, 1, P5 ;  /* 0x3f8000000d107808 */ /* 0x000fcc0002800000 */
[----:B------:R-:W0:Y:S01]  /*1560*/  MUFU.RCP R37, R37 ;  /* 0x0000002500257308 */ /* 0x000e220000001000 */
[----:B------:R-:W-:Y:S01]  /*1570*/  FMUL R18, R18, R19 ;  /* 0x0000001312127220 */ /* 0x000fe20000400000 */
[----:B-1----:R-:W-:Y:S01]  /*1580*/  FMUL R29, R29, R14 ;  /* 0x0000000e1d1d7220 */ /* 0x002fe20000400000 */
[----:B------:R-:W-:Y:S01]  /*1590*/  @!P4 FMUL R16, R16, 16777216 ;  /* 0x4b8000001010c820 */ /* 0x000fe20000400000 */
[----:B--2---:R-:W-:Y:S01]  /*15a0*/  FMUL R39, R39, R36 ;  /* 0x0000002427277220 */ /* 0x004fe20000400000 */
[----:B------:R-:W-:Y:S02]  /*15b0*/  SEL R47, R47, RZ, P2 ;  /* 0x000000ff2f2f7207 */ /* 0x000fe40001000000 */
[----:B------:R-:W-:Y:S01]  /*15c0*/  SEL R13, R48, RZ, P2 ;  /* 0x000000ff300d7207 */ /* 0x000fe20001000000 */
[----:B------:R-:W-:Y:S01]  /*15d0*/  FMUL R2, R2, R29 ;  /* 0x0000001d02027220 */ /* 0x000fe20000400000 */
[----:B------:R-:W-:Y:S01]  /*15e0*/  SEL R49, R49, RZ, P2 ;  /* 0x000000ff31317207 */ /* 0x000fe20001000000 */
[----:B------:R-:W-:Y:S01]  /*15f0*/  FMUL R0, R0, R39 ;  /* 0x0000002700007220 */ /* 0x000fe20000400000 */
[----:B0-----:R-:W-:Y:S01]  /*1600*/  FMUL R16, R37, R16 ;  /* 0x0000001025107220 */ /* 0x001fe20000400000 */
[----:B------:R-:W-:-:S02]  /*1610*/  SEL R35, R35, RZ, P2 ;  /* 0x000000ff23237207 */ /* 0x000fc40001000000 */
[----:B------:R-:W-:Y:S02]  /*1620*/  SEL R7, R7, RZ, P2 ;  /* 0x000000ff07077207 */ /* 0x000fe40001000000 */
[----:B------:R-:W-:-:S05]  /*1630*/  SEL R33, R33, RZ, P2 ;  /* 0x000000ff21217207 */ /* 0x000fca0001000000 */
[----:B------:R-:W-:Y:S02]  /*1640*/  FFMA R18, R18, R13, R33 ;  /* 0x0000000d12127223 */ /* 0x000fe40000000021 */
[----:B------:R-:W0:Y:S01]  /*1650*/  LDC.64 R12, c[0x0][0x260] ;  /* 0x00009800ff0c7b82 */ /* 0x000e220000000a00 */
[----:B------:R-:W-:Y:S01]  /*1660*/  FFMA R2, R2, R47, R35 ;  /* 0x0000002f02027223 */ /* 0x000fe20000000023 */
[----:B------:R-:W-:Y:S01]  /*1670*/  SEL R42, R42, RZ, P2 ;  /* 0x000000ff2a2a7207 */ /* 0x000fe20001000000 */
[----:B------:R-:W-:Y:S01]  /*1680*/  FMUL R15, R15, R16 ;  /* 0x000000100f0f7220 */ /* 0x000fe20000400000 */
[----:B------:R-:W-:Y:S01]  /*1690*/  SEL R6, R6, RZ, P2 ;  /* 0x000000ff06067207 */ /* 0x000fe20001000000 */
[----:B------:R-:W-:Y:S01]  /*16a0*/  FFMA R7, R0, R49, R7 ;  /* 0x0000003100077223 */ /* 0x000fe20000000007 */
[----:B------:R-:W-:Y:S02]  /*16b0*/  SEL R32, R32, RZ, P2 ;  /* 0x000000ff20207207 */ /* 0x000fe40001000000 */
[----:B------:R-:W-:-:S03]  /*16c0*/  SEL R17, R30, RZ, P2 ;  /* 0x000000ff1e117207 */ /* 0x000fc60001000000 */
[----:B------:R-:W-:Y:S02]  /*16d0*/  FFMA R15, R15, R42, R32 ;  /* 0x0000002a0f0f7223 */ /* 0x000fe40000000020 */
[----:B------:R-:W-:Y:S01]  /*16e0*/  FADD R0, R2, R17 ;  /* 0x0000001102007221 */ /* 0x000fe20000000000 */
[----:B------:R-:W-:Y:S01]  /*16f0*/  FADD R2, R7, R6 ;  /* 0x0000000607027221 */ /* 0x000fe20000000000 */
[----:B------:R-:W-:-:S05]  /*1700*/  SEL R31, R31, RZ, P2 ;  /* 0x000000ff1f1f7207 */ /* 0x000fca0001000000 */
[----:B------:R-:W-:Y:S01]  /*1710*/  FADD R6, R18, R31 ;  /* 0x0000001f12067221 */ /* 0x000fe20000000000 */
[----:B------:R-:W-:Y:S02]  /*1720*/  SEL R28, R28, RZ, P2 ;  /* 0x000000ff1c1c7207 */ /* 0x000fe40001000000 */
[----:B------:R-:W-:-:S03]  /*1730*/  @P3 FSEL R8, R0, RZ, P2 ;  /* 0x000000ff00083208 */ /* 0x000fc60001000000 */
[----:B------:R-:W-:Y:S01]  /*1740*/  FADD R28, R15, R28 ;  /* 0x0000001c0f1c7221 */ /* 0x000fe20000000000 */
[----:B------:R-:W-:Y:S02]  /*1750*/  @P3 FSEL R20, R6, RZ, P2 ;  /* 0x000000ff06143208 */ /* 0x000fe40001000000 */
[----:B------:R-:W-:Y:S02]  /*1760*/  SEL R0, R23, RZ, !P1 ;  /* 0x000000ff17007207 */ /* 0x000fe40004800000 */
[----:B------:R-:W-:Y:S02]  /*1770*/  SEL R5, R5, RZ, !P1 ;  /* 0x000000ff05057207 */ /* 0x000fe40004800000 */
[----:B------:R-:W-:Y:S02]  /*1780*/  SEL R27, R27, RZ, !P1 ;  /* 0x000000ff1b1b7207 */ /* 0x000fe40004800000 */
[----:B------:R-:W-:Y:S02]  /*1790*/  SEL R6, R3, RZ, !P1 ;  /* 0x000000ff03067207 */ /* 0x000fe40004800000 */
[----:B------:R-:W-:-:S02]  /*17a0*/  SEL R7, R4, RZ, !P1 ;  /* 0x000000ff04077207 */ /* 0x000fc40004800000 */
[----:B------:R-:W-:Y:S02]  /*17b0*/  SEL R26, R26, RZ, !P1 ;  /* 0x000000ff1a1a7207 */ /* 0x000fe40004800000 */
[----:B------:R-:W-:Y:S02]  /*17c0*/  SEL R25, R25, RZ, !P1 ;  /* 0x000000ff19197207 */ /* 0x000fe40004800000 */
[----:B------:R-:W-:Y:S02]  /*17d0*/  SEL R24, R24, RZ, !P1 ;  /* 0x000000ff18187207 */ /* 0x000fe40004800000 */
[----:B------:R-:W-:Y:S02]  /*17e0*/  @P3 FSEL R10, R2, RZ, P2 ;  /* 0x000000ff020a3208 */ /* 0x000fe40001000000 */
[----:B------:R-:W-:Y:S01]  /*17f0*/  @P3 FSEL R53, R28, RZ, P2 ;  /* 0x000000ff1c353208 */ /* 0x000fe20001000000 */
[----:B------:R-:W-:Y:S01]  /*1800*/  FADD R4, R5, R0 ;  /* 0x0000000005047221 */ /* 0x000fe20000000000 */
[----:B------:R-:W-:Y:S01]  /*1810*/  FADD R5, R26, R27 ;  /* 0x0000001b1a057221 */ /* 0x000fe20000000000 */
[----:B------:R-:W-:Y:S01]  /*1820*/  FADD R6, R25, R6 ;  /* 0x0000000619067221 */ /* 0x000fe20000000000 */
[----:B------:R-:W-:Y:S01]  /*1830*/  FADD R7, R24, R7 ;  /* 0x0000000718077221 */ /* 0x000fe20000000000 */
[----:B0-----:R-:W-:Y:S01]  /*1840*/  IMAD.WIDE R12, R22, 0x4, R12 ;  /* 0x00000004160c7825 */ /* 0x001fe200078e020c */
[----:B------:R-:W-:-:S02]  /*1850*/  @P1 FSEL R4, R21, R8, !P0 ;  /* 0x0000000815041208 */ /* 0x000fc40004000000 */
[----:B------:R-:W-:Y:S02]  /*1860*/  @P1 FSEL R5, R11, R10, !P0 ;  /* 0x0000000a0b051208 */ /* 0x000fe40004000000 */
[----:B------:R-:W-:Y:S02]  /*1870*/  @P1 FSEL R6, R9, R20, !P0 ;  /* 0x0000001409061208 */ /* 0x000fe40004000000 */
[----:B------:R-:W-:-:S05]  /*1880*/  @P1 FSEL R7, R44, R53, !P0 ;  /* 0x000000352c071208 */ /* 0x000fca0004000000 */
[----:B------:R-:W-:Y:S01]  /*1890*/  STG.E.128 desc[UR4][R12.64], R4 ;  /* 0x000000040c007986 */ /* 0x000fe2000c101d04 */
[----:B------:R-:W-:Y:S05]  /*18a0*/  EXIT ;  /* 0x000000000000794d */ /* 0x000fea0003800000 */
.L_x_0:
[----:B------:R-:W-:-:S00]  /*18b0*/  BRA `(.L_x_0) ;  /* 0xfffffffc00fc7947 */ /* 0x000fc0000383ffff */
[----:B------:R-:W-:-:S00]  /*18c0*/  NOP ;  /* 0x0000000000007918 */ /* 0x000fc00000000000 */
        /* <DEDUP_REMOVED lines=11> */
.L_x_1:


//--------------------- .nv.global.init           --------------------------
	.section	.nv.global.init,"aw",@progbits
.nv.global.init:
	.type		_$_str,@object
	.size		_$_str,(_$_str_$_2 - _$_str)
_$_str:
        /*0000*/ 	.byte	0x5f, 0x5f, 0x43, 0x55, 0x44, 0x41, 0x5f, 0x46, 0x54, 0x5a, 0x00
	.type		_$_str_$_2,@object
	.size		_$_str_$_2,(.L_1 - _$_str_$_2)
_$_str_$_2:
        /*000b*/ 	.byte	0x5f, 0x5f, 0x43, 0x55, 0x44, 0x41, 0x5f, 0x50, 0x52, 0x45, 0x43, 0x5f, 0x53, 0x51, 0x52, 0x54
        /*001b*/ 	.byte	0x00
.L_1:


//--------------------- .nv.constant0.triton_poi_fused_cat_14 --------------------------
	.section	.nv.constant0.triton_poi_fused_cat_14,"a",@progbits
	.sectionflags	@""
	.align	4
.nv.constant0.triton_poi_fused_cat_14:
	.zero		620
